	.headerflags	@"EF_CUDA_TEXMODE_UNIFIED EF_CUDA_64BIT_ADDRESS EF_CUDA_ACCELERATORS EF_CUDA_SM90 EF_CUDA_VIRTUAL_SM(EF_CUDA_SM90)"
	.elftype	@"ET_EXEC"


//--------------------- .nv.info                  --------------------------
	.section	.nv.info,"",@"SHT_CUDA_INFO"
	.align	4


	//----- nvinfo : EIATTR_REGCOUNT
	.align		4
        /*0000*/ 	.byte	0x04, 0x2f
        /*0002*/ 	.short	(.L_1 - .L_0)
	.align		4
.L_0:
        /*0004*/ 	.word	index@(triton_poi_fused__to_copy_30)
        /*0008*/ 	.word	0x0000000a


	//----- nvinfo : EIATTR_MIN_STACK_SIZE
	.align		4
.L_1:
        /*000c*/ 	.byte	0x04, 0x12
        /*000e*/ 	.short	(.L_3 - .L_2)
	.align		4
.L_2:
        /*0010*/ 	.word	index@(triton_poi_fused__to_copy_30)
        /*0014*/ 	.word	0x00000000


	//----- nvinfo : EIATTR_FRAME_SIZE
	.align		4
.L_3:
        /*0018*/ 	.byte	0x04, 0x11
        /*001a*/ 	.short	(.L_5 - .L_4)
	.align		4
.L_4:
        /*001c*/ 	.word	index@(triton_poi_fused__to_copy_30)
        /*0020*/ 	.word	0x00000000


	//----- nvinfo : EIATTR_MIN_STACK_SIZE
	.align		4
.L_5:
        /*0024*/ 	.byte	0x04, 0x12
        /*0026*/ 	.short	(.L_7 - .L_6)
	.align		4
.L_6:
        /*0028*/ 	.word	index@(triton_poi_fused__to_copy_30)
        /*002c*/ 	.word	0x00000000
.L_7:


//--------------------- .nv.info.triton_poi_fused__to_copy_30 --------------------------
	.section	.nv.info.triton_poi_fused__to_copy_30,"",@"SHT_CUDA_INFO"
	.sectionflags	@""
	.align	4


	//----- nvinfo : EIATTR_CUDA_API_VERSION
	.align		4
        /*0000*/ 	.byte	0x04, 0x37
        /*0002*/ 	.short	(.L_9 - .L_8)
.L_8:
        /*0004*/ 	.word	0x0000007c


	//----- nvinfo : EIATTR_KPARAM_INFO
	.align		4
.L_9:
        /*0008*/ 	.byte	0x04, 0x17
        /*000a*/ 	.short	(.L_11 - .L_10)
.L_10:
        /*000c*/ 	.word	0x00000000
        /*0010*/ 	.short	0x0001
        /*0012*/ 	.short	0x0008
        /*0014*/ 	.byte	0x00, 0xf0, 0x11, 0x00


	//----- nvinfo : EIATTR_KPARAM_INFO
	.align		4
.L_11:
        /*0018*/ 	.byte	0x04, 0x17
        /*001a*/ 	.short	(.L_13 - .L_12)
.L_12:
        /*001c*/ 	.word	0x00000000
        /*0020*/ 	.short	0x0000
        /*0022*/ 	.short	0x0000
        /*0024*/ 	.byte	0x00, 0xf4, 0x21, 0x00


	//----- nvinfo : EIATTR_SPARSE_MMA_MASK
	.align		4
.L_13:
        /*0028*/ 	.byte	0x03, 0x50
        /*002a*/ 	.short	0x0000


	//----- nvinfo : EIATTR_MAXREG_COUNT
	.align		4
        /*002c*/ 	.byte	0x03, 0x1b
        /*002e*/ 	.short	0x00ff


	//----- nvinfo : EIATTR_EXIT_INSTR_OFFSETS
	.align		4
        /*0030*/ 	.byte	0x04, 0x1c
        /*0032*/ 	.short	(.L_15 - .L_14)


	//   ....[0]....
.L_14:
        /*0034*/ 	.word	0x00000100


	//   ....[1]....
        /*0038*/ 	.word	0x00000130


	//----- nvinfo : EIATTR_REQNTID
	.align		4
.L_15:
        /*003c*/ 	.byte	0x04, 0x10
        /*003e*/ 	.short	(.L_17 - .L_16)
.L_16:
        /*0040*/ 	.word	0x00000020
        /*0044*/ 	.word	0x00000001
        /*0048*/ 	.word	0x00000001


	//----- nvinfo : EIATTR_CBANK_PARAM_SIZE
	.align		4
.L_17:
        /*004c*/ 	.byte	0x03, 0x19
        /*004e*/ 	.short	0x000c


	//----- nvinfo : EIATTR_PARAM_CBANK
	.align		4
        /*0050*/ 	.byte	0x04, 0x0a
        /*0052*/ 	.short	(.L_19 - .L_18)
	.align		4
.L_18:
        /*0054*/ 	.word	index@(.nv.constant0.triton_poi_fused__to_copy_30)
        /*0058*/ 	.short	0x0210
        /*005a*/ 	.short	0x000c


	//----- nvinfo : EIATTR_SW_WAR
	.align		4
.L_19:
        /*005c*/ 	.byte	0x04, 0x36
        /*005e*/ 	.short	(.L_21 - .L_20)
.L_20:
        /*0060*/ 	.word	0x00000008
.L_21:


//--------------------- .nv.callgraph             --------------------------
	.section	.nv.callgraph,"",@"SHT_CUDA_CALLGRAPH"
	.align	4
	.sectionentsize	8
	.align		4
        /*0000*/ 	.word	0x00000000
	.align		4
        /*0004*/ 	.word	0xffffffff
	.align		4
        /*0008*/ 	.word	0x00000000
	.align		4
        /*000c*/ 	.word	0xfffffffe
	.align		4
        /*0010*/ 	.word	0x00000000
	.align		4
        /*0014*/ 	.word	0xfffffffd
	.align		4
        /*0018*/ 	.word	0x00000000
	.align		4
        /*001c*/ 	.word	0xfffffffc


//--------------------- .text.triton_poi_fused__to_copy_30 --------------------------
	.section	.text.triton_poi_fused__to_copy_30,"ax",@progbits
	.align	128
        .global         triton_poi_fused__to_copy_30
        .type           triton_poi_fused__to_copy_30,@function
        .size           triton_poi_fused__to_copy_30,(.L_x_1 - triton_poi_fused__to_copy_30)
        .other          triton_poi_fused__to_copy_30,@"STO_CUDA_ENTRY STV_DEFAULT"
triton_poi_fused__to_copy_30:
.text.triton_poi_fused__to_copy_30:
[----:B------:R-:W0:Y:S02]  /*0000*/  LDC R1, c[0x0][0x28] ;  /* 0x00000a00ff017b82 */ /* 0x000e240000000800 */
[----:B------:R-:W1:Y:S01]  /*0010*/  S2R R6, SR_TID.X ;  /* 0x0000000000067919 */ /* 0x000e620000002100 */
[----:B------:R-:W-:Y:S01]  /*0020*/  IMAD.MOV.U32 R7, RZ, RZ, 0x3e000000 ;  /* 0x3e000000ff077424 */ /* 0x000fe200078e00ff */
[----:B------:R-:W2:Y:S01]  /*0030*/  LDC.64 R2, c[0x0][0x210] ;  /* 0x00008400ff027b82 */ /* 0x000ea20000000a00 */
[----:B------:R-:W3:Y:S01]  /*0040*/  S2R R5, SR_CTAID.X ;  /* 0x0000000000057919 */ /* 0x000ee20000002500 */
[C---:B-1----:R-:W-:Y:S02]  /*0050*/  LOP3.LUT R0, R6.reuse, 0xf, RZ, 0xc0, !PT ;  /* 0x0000000f06007812 */ /* 0x042fe400078ec0ff */
[----:B------:R-:W-:-:S03]  /*0060*/  LOP3.LUT P0, RZ, R6, 0x10, RZ, 0xc0, !PT ;  /* 0x0000001006ff7812 */ /* 0x000fc6000780c0ff */
[----:B---3--:R-:W-:-:S04]  /*0070*/  IMAD R5, R5, 0x10, R0 ;  /* 0x0000001005057824 */ /* 0x008fc800078e0200 */
[C---:B--2---:R-:W-:Y:S01]  /*0080*/  IMAD.WIDE R2, R5.reuse, 0x8, R2 ;  /* 0x0000000805027825 */ /* 0x044fe200078e0202 */
[----:B------:R-:W-:Y:S02]  /*0090*/  I2FP.F32.S32 R0, R5 ;  /* 0x0000000500007245 */ /* 0x000fe40000201400 */
[----:B------:R-:W-:-:S03]  /*00a0*/  ISETP.LT.AND P0, PT, R5, 0x10, !P0 ;  /* 0x000000100500780c */ /* 0x000fc60004701270 */
[----:B------:R-:W-:-:S04]  /*00b0*/  FADD R0, R0, 0.5 ;  /* 0x3f00000000007421 */ /* 0x000fc80000000000 */
[----:B------:R-:W-:-:S05]  /*00c0*/  FFMA R0, R0, R7, -0.5 ;  /* 0xbf00000000007423 */ /* 0x000fca0000000007 */
[----:B------:R-:W-:-:S04]  /*00d0*/  FMNMX R0, RZ, R0, !PT ;  /* 0x00000000ff007209 */ /* 0x000fc80007800000 */
[----:B------:R-:W1:Y:S02]  /*00e0*/  F2I.TRUNC.NTZ R4, R0 ;  /* 0x0000000000047305 */ /* 0x000e64000020f100 */
[----:B-1----:R-:W-:Y:S01]  /*00f0*/  SHF.R.S32.HI R5, RZ, 0x1f, R4 ;  /* 0x0000001fff057819 */ /* 0x002fe20000011404 */
[----:B------:R-:W-:Y:S06]  /*0100*/  @!P0 EXIT ;  /* 0x000000000000894d */ /* 0x000fec0003800000 */
[----:B------:R-:W-:Y:S02]  /*0110*/  ULDC.64 UR4, c[0x0][0x208] ;  /* 0x0000820000047ab9 */ /* 0x000fe40000000a00 */
[----:B------:R-:W-:Y:S01]  /*0120*/  STG.E.64 desc[UR4][R2.64], R4 ;  /* 0x0000000402007986 */ /* 0x000fe2000c101b04 */
[----:B------:R-:W-:Y:S05]  /*0130*/  EXIT ;  /* 0x000000000000794d */ /* 0x000fea0003800000 */
.L_x_0:
[----:B------:R-:W-:-:S00]  /*0140*/  BRA `(.L_x_0) ;  /* 0xfffffffc00fc7947 */ /* 0x000fc0000383ffff */
[----:B------:R-:W-:-:S00]  /*0150*/  NOP ;  /* 0x0000000000007918 */ /* 0x000fc00000000000 */
        /* <DEDUP_REMOVED lines=10> */
.L_x_1:


//--------------------- .nv.constant0.triton_poi_fused__to_copy_30 --------------------------
	.section	.nv.constant0.triton_poi_fused__to_copy_30,"a",@progbits
	.sectionflags	@""
	.align	4
.nv.constant0.triton_poi_fused__to_copy_30:
	.zero		540
